//
// Generated by NVIDIA NVVM Compiler
//
// Compiler Build ID: CL-36424714
// Cuda compilation tools, release 13.0, V13.0.88
// Based on NVVM 20.0.0
//

.version 9.0
.target sm_100
.address_size 64

	// .globl	_Z7add_gpuPiS_S_

.visible .entry _Z7add_gpuPiS_S_(
	.param .u64 .ptr .align 1 _Z7add_gpuPiS_S__param_0,
	.param .u64 .ptr .align 1 _Z7add_gpuPiS_S__param_1,
	.param .u64 .ptr .align 1 _Z7add_gpuPiS_S__param_2
)
{
	.reg .pred 	%p<2>;
	.reg .b32 	%r<5>;
	.reg .b64 	%rd<11>;

	ld.param.u64 	%rd1, [_Z7add_gpuPiS_S__param_0];
	ld.param.u64 	%rd2, [_Z7add_gpuPiS_S__param_1];
	ld.param.u64 	%rd3, [_Z7add_gpuPiS_S__param_2];
	mov.u32 	%r1, %tid.x;
	setp.gt.u32 	%p1, %r1, 127;
	@%p1 bra 	$L__BB0_2;
	cvta.to.global.u64 	%rd4, %rd1;
	cvta.to.global.u64 	%rd5, %rd2;
	cvta.to.global.u64 	%rd6, %rd3;
	mul.wide.u32 	%rd7, %r1, 4;
	add.s64 	%rd8, %rd4, %rd7;
	ld.global.u32 	%r2, [%rd8];
	add.s64 	%rd9, %rd5, %rd7;
	ld.global.u32 	%r3, [%rd9];
	add.s32 	%r4, %r3, %r2;
	add.s64 	%rd10, %rd6, %rd7;
	st.global.u32 	[%rd10], %r4;
$L__BB0_2:
	ret;

}


// ===== COMPILED SASS (sm_100) =====

	.target	sm_100

	.elftype	@"ET_EXEC"


//--------------------- .note.nv.tkinfo           --------------------------
	.section	.note.nv.tkinfo,"",@"SHT_NOTE"
	.sectionflags	@"SHF_NOTE_NV_TKINFO"
	.tkinfo
        /*0018*/ 	.word	0x00000002
        /*0030*/ 	.string	""
        /*0030*/ 	.string	"ptxas"
        /*0030*/ 	.string	"Cuda compilation tools, release 13.0, V13.0.88"
        /*0030*/ 	.string	"Build cuda_13.0.r13.0/compiler.36424714_0"
        /*0030*/ 	.string	"-arch sm_100 -m 64 "



//--------------------- .note.nv.cuinfo           --------------------------
	.section	.note.nv.cuinfo,"",@"SHT_NOTE"
	.sectionflags	@"SHF_NOTE_NV_CUINFO"
        /*0018*/ 	.short	0x0002
        /*001a*/ 	.short	0x0064
        /*001c*/ 	.short	0x0082
	.zero		2


//--------------------- .nv.info                  --------------------------
	.section	.nv.info,"",@"SHT_CUDA_INFO"
	.align	4


	//----- nvinfo : EIATTR_REGCOUNT
	.align		4
        /*0000*/ 	.byte	0x04, 0x2f
        /*0002*/ 	.short	(.L_1 - .L_0)
	.align		4
.L_0:
        /*0004*/ 	.word	index@(_Z7add_gpuPiS_S_)
        /*0008*/ 	.word	0x0000000c


	//----- nvinfo : EIATTR_FRAME_SIZE
	.align		4
.L_1:
        /*000c*/ 	.byte	0x04, 0x11
        /*000e*/ 	.short	(.L_3 - .L_2)
	.align		4
.L_2:
        /*0010*/ 	.word	index@(_Z7add_gpuPiS_S_)
        /*0014*/ 	.word	0x00000000


	//----- nvinfo : EIATTR_MIN_STACK_SIZE
	.align		4
.L_3:
        /*0018*/ 	.byte	0x04, 0x12
        /*001a*/ 	.short	(.L_5 - .L_4)
	.align		4
.L_4:
        /*001c*/ 	.word	index@(_Z7add_gpuPiS_S_)
        /*0020*/ 	.word	0x00000000
.L_5:


//--------------------- .nv.compat                --------------------------
	.section	.nv.compat,"",@"SHT_CUDA_COMPAT_INFO"
	.align	4
        /*0000*/ 	.byte	0x02, 0x09, 0x00, 0x00, 0x02, 0x02, 0x01, 0x00, 0x02, 0x05, 0x05, 0x00, 0x03, 0x07, 0x01, 0x01
        /*0010*/ 	.byte	0x02, 0x03, 0x00, 0x00, 0x02, 0x06, 0x01, 0x00, 0x04, 0x0b, 0x08, 0x00, 0x09, 0x00, 0x00, 0x00
        /*0020*/ 	.byte	0x00, 0x00, 0x00, 0x00


//--------------------- .nv.info._Z7add_gpuPiS_S_ --------------------------
	.section	.nv.info._Z7add_gpuPiS_S_,"",@"SHT_CUDA_INFO"
	.sectionflags	@""
	.align	4


	//----- nvinfo : EIATTR_CUDA_API_VERSION
	.align		4
        /*0000*/ 	.byte	0x04, 0x37
        /*0002*/ 	.short	(.L_7 - .L_6)
.L_6:
        /*0004*/ 	.word	0x00000082


	//----- nvinfo : EIATTR_KPARAM_INFO
	.align		4
.L_7:
        /*0008*/ 	.byte	0x04, 0x17
        /*000a*/ 	.short	(.L_9 - .L_8)
.L_8:
        /*000c*/ 	.word	0x00000000
        /*0010*/ 	.short	0x0002
        /*0012*/ 	.short	0x0010
        /*0014*/ 	.byte	0x00, 0xf5, 0x21, 0x00


	//----- nvinfo : EIATTR_KPARAM_INFO
	.align		4
.L_9:
        /*0018*/ 	.byte	0x04, 0x17
        /*001a*/ 	.short	(.L_11 - .L_10)
.L_10:
        /*001c*/ 	.word	0x00000000
        /*0020*/ 	.short	0x0001
        /*0022*/ 	.short	0x0008
        /*0024*/ 	.byte	0x00, 0xf5, 0x21, 0x00


	//----- nvinfo : EIATTR_KPARAM_INFO
	.align		4
.L_11:
        /*0028*/ 	.byte	0x04, 0x17
        /*002a*/ 	.short	(.L_13 - .L_12)
.L_12:
        /*002c*/ 	.word	0x00000000
        /*0030*/ 	.short	0x0000
        /*0032*/ 	.short	0x0000
        /*0034*/ 	.byte	0x00, 0xf5, 0x21, 0x00


	//----- nvinfo : EIATTR_SPARSE_MMA_MASK
	.align		4
.L_13:
        /*0038*/ 	.byte	0x03, 0x50
        /*003a*/ 	.short	0x0000


	//----- nvinfo : EIATTR_MAXREG_COUNT
	.align		4
        /*003c*/ 	.byte	0x03, 0x1b
        /*003e*/ 	.short	0x00ff


	//----- nvinfo : EIATTR_MERCURY_ISA_VERSION
	.align		4
        /*0040*/ 	.byte	0x03, 0x5f
        /*0042*/ 	.short	0x0101


	//----- nvinfo : EIATTR_VRC_CTA_INIT_COUNT
	.align		4
        /*0044*/ 	.byte	0x02, 0x4a
	.zero		1
	.zero		1


	//----- nvinfo : EIATTR_EXIT_INSTR_OFFSETS
	.align		4
        /*0048*/ 	.byte	0x04, 0x1c
        /*004a*/ 	.short	(.L_15 - .L_14)


	//   ....[0]....
.L_14:
        /*004c*/ 	.word	0x00000030


	//   ....[1]....
        /*0050*/ 	.word	0x000000f0


	//----- nvinfo : EIATTR_CBANK_PARAM_SIZE
	.align		4
.L_15:
        /*0054*/ 	.byte	0x03, 0x19
        /*0056*/ 	.short	0x0018


	//----- nvinfo : EIATTR_PARAM_CBANK
	.align		4
        /*0058*/ 	.byte	0x04, 0x0a
        /*005a*/ 	.short	(.L_17 - .L_16)
	.align		4
.L_16:
        /*005c*/ 	.word	index@(.nv.constant0._Z7add_gpuPiS_S_)
        /*0060*/ 	.short	0x0380
        /*0062*/ 	.short	0x0018


	//----- nvinfo : EIATTR_SW_WAR
	.align		4
.L_17:
        /*0064*/ 	.byte	0x04, 0x36
        /*0066*/ 	.short	(.L_19 - .L_18)
.L_18:
        /*0068*/ 	.word	0x00000008
.L_19:


//--------------------- .nv.callgraph             --------------------------
	.section	.nv.callgraph,"",@"SHT_CUDA_CALLGRAPH"
	.align	4
	.sectionentsize	8
	.align		4
        /*0000*/ 	.word	0x00000000
	.align		4
        /*0004*/ 	.word	0xffffffff
	.align		4
        /*0008*/ 	.word	0x00000000
	.align		4
        /*000c*/ 	.word	0xfffffffe
	.align		4
        /*0010*/ 	.word	0x00000000
	.align		4
        /*0014*/ 	.word	0xfffffffd
	.align		4
        /*0018*/ 	.word	0x00000000
	.align		4
        /*001c*/ 	.word	0xfffffffc


//--------------------- .text._Z7add_gpuPiS_S_    --------------------------
	.section	.text._Z7add_gpuPiS_S_,"ax",@progbits
	.align	128
        .global         _Z7add_gpuPiS_S_
        .type           _Z7add_gpuPiS_S_,@function
        .size           _Z7add_gpuPiS_S_,(.L_x_1 - _Z7add_gpuPiS_S_)
        .other          _Z7add_gpuPiS_S_,@"STO_CUDA_ENTRY STV_DEFAULT"
_Z7add_gpuPiS_S_:
.text._Z7add_gpuPiS_S_:
[----:B------:R-:W-:Y:S01]  /*0000*/  LDC R1, c[0x0][0x37c] ;  /* 0x0000df00ff017b82 */ /* 0x000fe20000000800 */
[----:B------:R-:W0:Y:S02]  /*0010*/  S2R R9, SR_TID.X ;  /* 0x0000000000097919 */ /* 0x000e240000002100 */
[----:B0-----:R-:W-:-:S13]  /*0020*/  ISETP.GT.U32.AND P0, PT, R9, 0x7f, PT ;  /* 0x0000007f0900780c */ /* 0x001fda0003f04070 */
[----:B------:R-:W-:Y:S05]  /*0030*/  @P0 EXIT ;  /* 0x000000000000094d */ /* 0x000fea0003800000 */
[----:B------:R-:W0:Y:S01]  /*0040*/  LDC.64 R2, c[0x0][0x380] ;  /* 0x0000e000ff027b82 */ /* 0x000e220000000a00 */
[----:B------:R-:W1:Y:S07]  /*0050*/  LDCU.64 UR4, c[0x0][0x358] ;  /* 0x00006b00ff0477ac */ /* 0x000e6e0008000a00 */
[----:B------:R-:W2:Y:S08]  /*0060*/  LDC.64 R4, c[0x0][0x388] ;  /* 0x0000e200ff047b82 */ /* 0x000eb00000000a00 */
[----:B------:R-:W3:Y:S01]  /*0070*/  LDC.64 R6, c[0x0][0x390] ;  /* 0x0000e400ff067b82 */ /* 0x000ee20000000a00 */
[----:B0-----:R-:W-:-:S06]  /*0080*/  IMAD.WIDE.U32 R2, R9, 0x4, R2 ;  /* 0x0000000409027825 */ /* 0x001fcc00078e0002 */
[----:B-1----:R-:W4:Y:S01]  /*0090*/  LDG.E R2, desc[UR4][R2.64] ;  /* 0x0000000402027981 */ /* 0x002f22000c1e1900 */
[----:B--2---:R-:W-:-:S06]  /*00a0*/  IMAD.WIDE.U32 R4, R9, 0x4, R4 ;  /* 0x0000000409047825 */ /* 0x004fcc00078e0004 */
[----:B------:R-:W4:Y:S01]  /*00b0*/  LDG.E R5, desc[UR4][R4.64] ;  /* 0x0000000404057981 */ /* 0x000f22000c1e1900 */
[----:B---3--:R-:W-:Y:S01]  /*00c0*/  IMAD.WIDE.U32 R6, R9, 0x4, R6 ;  /* 0x0000000409067825 */ /* 0x008fe200078e0006 */
[----:B----4-:R-:W-:-:S05]  /*00d0*/  IADD3 R9, PT, PT, R2, R5, RZ ;  /* 0x0000000502097210 */ /* 0x010fca0007ffe0ff */
[----:B------:R-:W-:Y:S01]  /*00e0*/  STG.E desc[UR4][R6.64], R9 ;  /* 0x0000000906007986 */ /* 0x000fe2000c101904 */
[----:B------:R-:W-:Y:S05]  /*00f0*/  EXIT ;  /* 0x000000000000794d */ /* 0x000fea0003800000 */
.L_x_0:
[----:B------:R-:W-:-:S00]  /*0100*/  BRA `(.L_x_0) ;  /* 0xfffffffc00fc7947 */ /* 0x000fc0000383ffff */
[----:B------:R-:W-:-:S00]  /*0110*/  NOP ;  /* 0x0000000000007918 */ /* 0x000fc00000000000 */
        /* <DEDUP_REMOVED lines=14> */
.L_x_1:


//--------------------- .nv.shared.reserved.0     --------------------------
	.section	.nv.shared.reserved.0,"aw",@nobits
	.weak		__nv_reservedSMEM_offset_0_alias
	.size		__nv_reservedSMEM_offset_0_alias, 0, 64
	.other		__nv_reservedSMEM_offset_0_alias,@"STO_CUDA_RESERVED_SHARED STV_DEFAULT"
__nv_reservedSMEM_offset_0_alias:
	.zero		0
	.zero		64


//--------------------- .nv.constant0._Z7add_gpuPiS_S_ --------------------------
	.section	.nv.constant0._Z7add_gpuPiS_S_,"a",@progbits
	.sectionflags	@""
	.align	4
.nv.constant0._Z7add_gpuPiS_S_:
	.zero		920


//--------------------- SYMBOLS --------------------------

	.type		.nv.reservedSmem.offset0,@object
	.size		.nv.reservedSmem.offset0,0x4
